







.version 7.5
.target sm_52
.address_size 64



.visible .entry _Z6kernelv()
{



ret;

}



// ===== COMPILED SASS (sm_100) =====

	.target	sm_100

	.elftype	@"ET_EXEC"


//--------------------- .note.nv.tkinfo           --------------------------
	.section	.note.nv.tkinfo,"",@"SHT_NOTE"
	.sectionflags	@"SHF_NOTE_NV_TKINFO"
	.tkinfo
        /*0018*/ 	.word	0x00000002
        /*0030*/ 	.string	""
        /*0030*/ 	.string	"ptxas"
        /*0030*/ 	.string	"Cuda compilation tools, release 13.0, V13.0.88"
        /*0030*/ 	.string	"Build cuda_13.0.r13.0/compiler.36424714_0"
        /*0030*/ 	.string	"-arch sm_100 "



//--------------------- .note.nv.cuinfo           --------------------------
	.section	.note.nv.cuinfo,"",@"SHT_NOTE"
	.sectionflags	@"SHF_NOTE_NV_CUINFO"
        /*0018*/ 	.short	0x0002
        /*001a*/ 	.short	0x0034
        /*001c*/ 	.short	0x0082
	.zero		2


//--------------------- .nv.info                  --------------------------
	.section	.nv.info,"",@"SHT_CUDA_INFO"
	.align	4


	//----- nvinfo : EIATTR_REGCOUNT
	.align		4
        /*0000*/ 	.byte	0x04, 0x2f
        /*0002*/ 	.short	(.L_1 - .L_0)
	.align		4
.L_0:
        /*0004*/ 	.word	index@(_Z6kernelv)
        /*0008*/ 	.word	0x00000004


	//----- nvinfo : EIATTR_FRAME_SIZE
	.align		4
.L_1:
        /*000c*/ 	.byte	0x04, 0x11
        /*000e*/ 	.short	(.L_3 - .L_2)
	.align		4
.L_2:
        /*0010*/ 	.word	index@(_Z6kernelv)
        /*0014*/ 	.word	0x00000000


	//----- nvinfo : EIATTR_MIN_STACK_SIZE
	.align		4
.L_3:
        /*0018*/ 	.byte	0x04, 0x12
        /*001a*/ 	.short	(.L_5 - .L_4)
	.align		4
.L_4:
        /*001c*/ 	.word	index@(_Z6kernelv)
        /*0020*/ 	.word	0x00000000
.L_5:


//--------------------- .nv.compat                --------------------------
	.section	.nv.compat,"",@"SHT_CUDA_COMPAT_INFO"
	.align	4
        /*0000*/ 	.byte	0x02, 0x09, 0x00, 0x00, 0x02, 0x02, 0x01, 0x00, 0x02, 0x05, 0x05, 0x00, 0x03, 0x07, 0x01, 0x01
        /*0010*/ 	.byte	0x02, 0x03, 0x00, 0x00, 0x02, 0x06, 0x01, 0x00, 0x04, 0x0b, 0x08, 0x00, 0x09, 0x00, 0x00, 0x00
        /*0020*/ 	.byte	0x00, 0x00, 0x00, 0x00


//--------------------- .nv.info._Z6kernelv       --------------------------
	.section	.nv.info._Z6kernelv,"",@"SHT_CUDA_INFO"
	.sectionflags	@""
	.align	4


	//----- nvinfo : EIATTR_CUDA_API_VERSION
	.align		4
        /*0000*/ 	.byte	0x04, 0x37
        /*0002*/ 	.short	(.L_7 - .L_6)
.L_6:
        /*0004*/ 	.word	0x00000082


	//----- nvinfo : EIATTR_SPARSE_MMA_MASK
	.align		4
.L_7:
        /*0008*/ 	.byte	0x03, 0x50
        /*000a*/ 	.short	0x0000


	//----- nvinfo : EIATTR_MAXREG_COUNT
	.align		4
        /*000c*/ 	.byte	0x03, 0x1b
        /*000e*/ 	.short	0x00ff


	//----- nvinfo : EIATTR_MERCURY_ISA_VERSION
	.align		4
        /*0010*/ 	.byte	0x03, 0x5f
        /*0012*/ 	.short	0x0101


	//----- nvinfo : EIATTR_VRC_CTA_INIT_COUNT
	.align		4
        /*0014*/ 	.byte	0x02, 0x4a
	.zero		1
	.zero		1


	//----- nvinfo : EIATTR_EXIT_INSTR_OFFSETS
	.align		4
        /*0018*/ 	.byte	0x04, 0x1c
        /*001a*/ 	.short	(.L_9 - .L_8)


	//   ....[0]....
.L_8:
        /*001c*/ 	.word	0x00000010


	//----- nvinfo : EIATTR_SW_WAR
	.align		4
.L_9:
        /*0020*/ 	.byte	0x04, 0x36
        /*0022*/ 	.short	(.L_11 - .L_10)
.L_10:
        /*0024*/ 	.word	0x00000008
.L_11:


//--------------------- .nv.callgraph             --------------------------
	.section	.nv.callgraph,"",@"SHT_CUDA_CALLGRAPH"
	.align	4
	.sectionentsize	8
	.align		4
        /*0000*/ 	.word	0x00000000
	.align		4
        /*0004*/ 	.word	0xffffffff
	.align		4
        /*0008*/ 	.word	0x00000000
	.align		4
        /*000c*/ 	.word	0xfffffffe
	.align		4
        /*0010*/ 	.word	0x00000000
	.align		4
        /*0014*/ 	.word	0xfffffffd
	.align		4
        /*0018*/ 	.word	0x00000000
	.align		4
        /*001c*/ 	.word	0xfffffffc


//--------------------- .text._Z6kernelv          --------------------------
	.section	.text._Z6kernelv,"ax",@progbits
	.align	128
        .global         _Z6kernelv
        .type           _Z6kernelv,@function
        .size           _Z6kernelv,(.L_x_1 - _Z6kernelv)
        .other          _Z6kernelv,@"STO_CUDA_ENTRY STV_DEFAULT"
_Z6kernelv:
.text._Z6kernelv:
[----:B------:R-:W-:Y:S01]  /*0000*/  LDC R1, c[0x0][0x37c] ;  /* 0x0000df00ff017b82 */ /* 0x000fe20000000800 */
[----:B------:R-:W-:Y:S05]  /*0010*/  EXIT ;  /* 0x000000000000794d */ /* 0x000fea0003800000 */
.L_x_0:
[----:B------:R-:W-:-:S00]  /*0020*/  BRA `(.L_x_0) ;  /* 0xfffffffc00fc7947 */ /* 0x000fc0000383ffff */
[----:B------:R-:W-:-:S00]  /*0030*/  NOP ;  /* 0x0000000000007918 */ /* 0x000fc00000000000 */
        /* <DEDUP_REMOVED lines=12> */
.L_x_1:


//--------------------- .nv.shared.reserved.0     --------------------------
	.section	.nv.shared.reserved.0,"aw",@nobits
	.weak		__nv_reservedSMEM_offset_0_alias
	.size		__nv_reservedSMEM_offset_0_alias, 0, 64
	.other		__nv_reservedSMEM_offset_0_alias,@"STO_CUDA_RESERVED_SHARED STV_DEFAULT"
__nv_reservedSMEM_offset_0_alias:
	.zero		0
	.zero		64


//--------------------- .nv.constant0._Z6kernelv  --------------------------
	.section	.nv.constant0._Z6kernelv,"a",@progbits
	.sectionflags	@""
	.align	4
.nv.constant0._Z6kernelv:
	.zero		896


//--------------------- SYMBOLS --------------------------

	.type		.nv.reservedSmem.offset0,@object
	.size		.nv.reservedSmem.offset0,0x4
